//
// Generated by NVIDIA NVVM Compiler
//
// Compiler Build ID: CL-36424714
// Cuda compilation tools, release 13.0, V13.0.88
// Based on NVVM 20.0.0
//

.version 9.0
.target sm_100
.address_size 64

	// .globl	_Z18cuda_kernel_jacobiPh6float3mmii

.visible .entry _Z18cuda_kernel_jacobiPh6float3mmii(
	.param .u64 .ptr .align 1 _Z18cuda_kernel_jacobiPh6float3mmii_param_0,
	.param .align 4 .b8 _Z18cuda_kernel_jacobiPh6float3mmii_param_1[12],
	.param .u64 _Z18cuda_kernel_jacobiPh6float3mmii_param_2,
	.param .u64 _Z18cuda_kernel_jacobiPh6float3mmii_param_3,
	.param .u32 _Z18cuda_kernel_jacobiPh6float3mmii_param_4,
	.param .u32 _Z18cuda_kernel_jacobiPh6float3mmii_param_5
)
{
	.reg .pred 	%p<13>;
	.reg .b16 	%rs<2>;
	.reg .b32 	%r<38>;
	.reg .b32 	%f<14>;
	.reg .b64 	%rd<47>;

	ld.param.f32 	%f3, [_Z18cuda_kernel_jacobiPh6float3mmii_param_1+4];
	ld.param.f32 	%f2, [_Z18cuda_kernel_jacobiPh6float3mmii_param_1];
	ld.param.f32 	%f4, [_Z18cuda_kernel_jacobiPh6float3mmii_param_1+8];
	setp.leu.f32 	%p2, %f4, 0f00000000;
	@%p2 bra 	$L__BB0_6;
	ld.param.u32 	%r36, [_Z18cuda_kernel_jacobiPh6float3mmii_param_5];
	ld.param.u32 	%r35, [_Z18cuda_kernel_jacobiPh6float3mmii_param_4];
	ld.param.u64 	%rd45, [_Z18cuda_kernel_jacobiPh6float3mmii_param_2];
	mov.u32 	%r7, %tid.x;
	mov.u32 	%r8, %ntid.x;
	mov.u32 	%r9, %ctaid.x;
	mad.lo.s32 	%r10, %r9, %r8, %r7;
	mov.u32 	%r11, %tid.y;
	mov.u32 	%r12, %ntid.y;
	mov.u32 	%r13, %ctaid.y;
	mad.lo.s32 	%r14, %r13, %r12, %r11;
	add.s32 	%r16, %r10, 1;
	cvt.rn.f32.s32 	%f5, %r16;
	setp.leu.f32 	%p3, %f2, %f5;
	setp.lt.s32 	%p4, %r10, 2;
	add.s32 	%r17, %r14, 1;
	cvt.rn.f32.u32 	%f6, %r17;
	setp.leu.f32 	%p5, %f3, %f6;
	or.pred  	%p6, %p3, %p5;
	setp.lt.u32 	%p7, %r14, 2;
	cvt.u64.u32 	%rd12, %r14;
	mul.lo.s64 	%rd1, %rd45, %rd12;
	shl.b32 	%r18, %r10, 2;
	cvt.u64.u32 	%rd13, %r18;
	cvt.s64.s32 	%rd2, %r36;
	add.s32 	%r19, %r18, -4;
	cvt.s64.s32 	%rd14, %r19;
	add.s32 	%r20, %r18, 4;
	cvt.s64.s32 	%rd15, %r20;
	add.s32 	%r21, %r14, -1;
	cvt.u64.u32 	%rd16, %r21;
	cvt.u64.u32 	%rd17, %r17;
	cvt.s64.s32 	%rd18, %r35;
	add.s64 	%rd3, %rd18, %rd14;
	add.s64 	%rd4, %rd18, %rd15;
	add.s64 	%rd5, %rd1, %rd13;
	add.s64 	%rd6, %rd5, %rd18;
	mad.lo.s64 	%rd19, %rd45, %rd17, %rd13;
	add.s64 	%rd7, %rd19, %rd18;
	mad.lo.s64 	%rd20, %rd45, %rd16, %rd13;
	add.s64 	%rd8, %rd20, %rd18;
	or.pred  	%p8, %p6, %p4;
	or.pred  	%p1, %p8, %p7;
	mov.b32 	%r37, 0;
$L__BB0_2:
	@%p1 bra 	$L__BB0_5;
	add.s32 	%r2, %r37, 1;
	cvt.rn.f32.u32 	%f8, %r2;
	setp.leu.f32 	%p9, %f4, %f8;
	setp.lt.u32 	%p10, %r37, 2;
	or.pred  	%p11, %p9, %p10;
	@%p11 bra 	$L__BB0_5;
	ld.param.u64 	%rd46, [_Z18cuda_kernel_jacobiPh6float3mmii_param_3];
	ld.param.u64 	%rd44, [_Z18cuda_kernel_jacobiPh6float3mmii_param_0];
	cvt.u64.u32 	%rd21, %r37;
	mul.lo.s64 	%rd22, %rd46, %rd21;
	add.s64 	%rd23, %rd22, %rd1;
	add.s64 	%rd24, %rd5, %rd22;
	add.s64 	%rd25, %rd24, %rd2;
	cvta.to.global.u64 	%rd26, %rd44;
	add.s64 	%rd27, %rd26, %rd25;
	ld.global.u8 	%rs1, [%rd27];
	cvt.rn.f32.u16 	%f9, %rs1;
	add.s32 	%r22, %r37, -1;
	cvt.s64.s32 	%rd28, %r22;
	cvt.u64.u32 	%rd29, %r2;
	add.s64 	%rd30, %rd3, %rd23;
	add.s64 	%rd31, %rd26, %rd30;
	ld.global.u8 	%r23, [%rd31];
	add.s64 	%rd32, %rd4, %rd23;
	add.s64 	%rd33, %rd26, %rd32;
	ld.global.u8 	%r24, [%rd33];
	add.s32 	%r25, %r24, %r23;
	mad.lo.s64 	%rd34, %rd46, %rd29, %rd6;
	add.s64 	%rd35, %rd26, %rd34;
	ld.global.u8 	%r26, [%rd35];
	add.s32 	%r27, %r25, %r26;
	mad.lo.s64 	%rd36, %rd46, %rd28, %rd6;
	add.s64 	%rd37, %rd26, %rd36;
	ld.global.u8 	%r28, [%rd37];
	add.s32 	%r29, %r27, %r28;
	add.s64 	%rd38, %rd7, %rd22;
	add.s64 	%rd39, %rd26, %rd38;
	ld.global.u8 	%r30, [%rd39];
	add.s32 	%r31, %r29, %r30;
	add.s64 	%rd40, %rd8, %rd22;
	add.s64 	%rd41, %rd26, %rd40;
	ld.global.u8 	%r32, [%rd41];
	add.s32 	%r33, %r31, %r32;
	cvt.rn.f32.u32 	%f10, %r33;
	sub.f32 	%f11, %f10, %f9;
	div.rn.f32 	%f12, %f11, 0f40C00000;
	cvt.rzi.u32.f32 	%r34, %f12;
	add.s64 	%rd42, %rd6, %rd22;
	add.s64 	%rd43, %rd26, %rd42;
	st.global.u8 	[%rd43], %r34;
$L__BB0_5:
	add.s32 	%r37, %r37, 1;
	cvt.rn.f32.u32 	%f13, %r37;
	setp.gt.f32 	%p12, %f4, %f13;
	@%p12 bra 	$L__BB0_2;
$L__BB0_6:
	ret;

}


// ===== COMPILED SASS (sm_100) =====

	.target	sm_100

	.elftype	@"ET_EXEC"


//--------------------- .note.nv.tkinfo           --------------------------
	.section	.note.nv.tkinfo,"",@"SHT_NOTE"
	.sectionflags	@"SHF_NOTE_NV_TKINFO"
	.tkinfo
        /*0018*/ 	.word	0x00000002
        /*0030*/ 	.string	""
        /*0030*/ 	.string	"ptxas"
        /*0030*/ 	.string	"Cuda compilation tools, release 13.0, V13.0.88"
        /*0030*/ 	.string	"Build cuda_13.0.r13.0/compiler.36424714_0"
        /*0030*/ 	.string	"-arch sm_100 -m 64 "



//--------------------- .note.nv.cuinfo           --------------------------
	.section	.note.nv.cuinfo,"",@"SHT_NOTE"
	.sectionflags	@"SHF_NOTE_NV_CUINFO"
        /*0018*/ 	.short	0x0002
        /*001a*/ 	.short	0x0064
        /*001c*/ 	.short	0x0082
	.zero		2


//--------------------- .nv.info                  --------------------------
	.section	.nv.info,"",@"SHT_CUDA_INFO"
	.align	4


	//----- nvinfo : EIATTR_REGCOUNT
	.align		4
        /*0000*/ 	.byte	0x04, 0x2f
        /*0002*/ 	.short	(.L_1 - .L_0)
	.align		4
.L_0:
        /*0004*/ 	.word	index@(_Z18cuda_kernel_jacobiPh6float3mmii)
        /*0008*/ 	.word	0x00000020


	//----- nvinfo : EIATTR_FRAME_SIZE
	.align		4
.L_1:
        /*000c*/ 	.byte	0x04, 0x11
        /*000e*/ 	.short	(.L_3 - .L_2)
	.align		4
.L_2:
        /*0010*/ 	.word	index@($__internal_0_$__cuda_sm3x_div_rn_noftz_f32_slowpath)
        /*0014*/ 	.word	0x00000000


	//----- nvinfo : EIATTR_FRAME_SIZE
	.align		4
.L_3:
        /*0018*/ 	.byte	0x04, 0x11
        /*001a*/ 	.short	(.L_5 - .L_4)
	.align		4
.L_4:
        /*001c*/ 	.word	index@(_Z18cuda_kernel_jacobiPh6float3mmii)
        /*0020*/ 	.word	0x00000000


	//----- nvinfo : EIATTR_MIN_STACK_SIZE
	.align		4
.L_5:
        /*0024*/ 	.byte	0x04, 0x12
        /*0026*/ 	.short	(.L_7 - .L_6)
	.align		4
.L_6:
        /*0028*/ 	.word	index@(_Z18cuda_kernel_jacobiPh6float3mmii)
        /*002c*/ 	.word	0x00000000
.L_7:


//--------------------- .nv.compat                --------------------------
	.section	.nv.compat,"",@"SHT_CUDA_COMPAT_INFO"
	.align	4
        /*0000*/ 	.byte	0x02, 0x09, 0x00, 0x00, 0x02, 0x02, 0x01, 0x00, 0x02, 0x05, 0x05, 0x00, 0x03, 0x07, 0x01, 0x01
        /*0010*/ 	.byte	0x02, 0x03, 0x00, 0x00, 0x02, 0x06, 0x01, 0x00, 0x04, 0x0b, 0x08, 0x00, 0x01, 0x00, 0x00, 0x00
        /*0020*/ 	.byte	0x00, 0x00, 0x00, 0x00


//--------------------- .nv.info._Z18cuda_kernel_jacobiPh6float3mmii --------------------------
	.section	.nv.info._Z18cuda_kernel_jacobiPh6float3mmii,"",@"SHT_CUDA_INFO"
	.sectionflags	@""
	.align	4


	//----- nvinfo : EIATTR_CUDA_API_VERSION
	.align		4
        /*0000*/ 	.byte	0x04, 0x37
        /*0002*/ 	.short	(.L_9 - .L_8)
.L_8:
        /*0004*/ 	.word	0x00000082


	//----- nvinfo : EIATTR_KPARAM_INFO
	.align		4
.L_9:
        /*0008*/ 	.byte	0x04, 0x17
        /*000a*/ 	.short	(.L_11 - .L_10)
.L_10:
        /*000c*/ 	.word	0x00000000
        /*0010*/ 	.short	0x0005
        /*0012*/ 	.short	0x002c
        /*0014*/ 	.byte	0x00, 0xf0, 0x11, 0x00


	//----- nvinfo : EIATTR_KPARAM_INFO
	.align		4
.L_11:
        /*0018*/ 	.byte	0x04, 0x17
        /*001a*/ 	.short	(.L_13 - .L_12)
.L_12:
        /*001c*/ 	.word	0x00000000
        /*0020*/ 	.short	0x0004
        /*0022*/ 	.short	0x0028
        /*0024*/ 	.byte	0x00, 0xf0, 0x11, 0x00


	//----- nvinfo : EIATTR_KPARAM_INFO
	.align		4
.L_13:
        /*0028*/ 	.byte	0x04, 0x17
        /*002a*/ 	.short	(.L_15 - .L_14)
.L_14:
        /*002c*/ 	.word	0x00000000
        /*0030*/ 	.short	0x0003
        /*0032*/ 	.short	0x0020
        /*0034*/ 	.byte	0x00, 0xf0, 0x21, 0x00


	//----- nvinfo : EIATTR_KPARAM_INFO
	.align		4
.L_15:
        /*0038*/ 	.byte	0x04, 0x17
        /*003a*/ 	.short	(.L_17 - .L_16)
.L_16:
        /*003c*/ 	.word	0x00000000
        /*0040*/ 	.short	0x0002
        /*0042*/ 	.short	0x0018
        /*0044*/ 	.byte	0x00, 0xf0, 0x21, 0x00


	//----- nvinfo : EIATTR_KPARAM_INFO
	.align		4
.L_17:
        /*0048*/ 	.byte	0x04, 0x17
        /*004a*/ 	.short	(.L_19 - .L_18)
.L_18:
        /*004c*/ 	.word	0x00000000
        /*0050*/ 	.short	0x0001
        /*0052*/ 	.short	0x0008
        /*0054*/ 	.byte	0x00, 0xf0, 0x31, 0x00


	//----- nvinfo : EIATTR_KPARAM_INFO
	.align		4
.L_19:
        /*0058*/ 	.byte	0x04, 0x17
        /*005a*/ 	.short	(.L_21 - .L_20)
.L_20:
        /*005c*/ 	.word	0x00000000
        /*0060*/ 	.short	0x0000
        /*0062*/ 	.short	0x0000
        /*0064*/ 	.byte	0x00, 0xf5, 0x21, 0x00


	//----- nvinfo : EIATTR_SPARSE_MMA_MASK
	.align		4
.L_21:
        /*0068*/ 	.byte	0x03, 0x50
        /*006a*/ 	.short	0x0000


	//----- nvinfo : EIATTR_MAXREG_COUNT
	.align		4
        /*006c*/ 	.byte	0x03, 0x1b
        /*006e*/ 	.short	0x00ff


	//----- nvinfo : EIATTR_MERCURY_ISA_VERSION
	.align		4
        /*0070*/ 	.byte	0x03, 0x5f
        /*0072*/ 	.short	0x0101


	//----- nvinfo : EIATTR_VRC_CTA_INIT_COUNT
	.align		4
        /*0074*/ 	.byte	0x02, 0x4a
	.zero		1
	.zero		1


	//----- nvinfo : EIATTR_EXIT_INSTR_OFFSETS
	.align		4
        /*0078*/ 	.byte	0x04, 0x1c
        /*007a*/ 	.short	(.L_23 - .L_22)


	//   ....[0]....
.L_22:
        /*007c*/ 	.word	0x00000030


	//   ....[1]....
        /*0080*/ 	.word	0x000007c0


	//----- nvinfo : EIATTR_CRS_STACK_SIZE
	.align		4
.L_23:
        /*0084*/ 	.byte	0x04, 0x1e
        /*0086*/ 	.short	(.L_25 - .L_24)
.L_24:
        /*0088*/ 	.word	0x00000000


	//----- nvinfo : EIATTR_CBANK_PARAM_SIZE
	.align		4
.L_25:
        /*008c*/ 	.byte	0x03, 0x19
        /*008e*/ 	.short	0x0030


	//----- nvinfo : EIATTR_PARAM_CBANK
	.align		4
        /*0090*/ 	.byte	0x04, 0x0a
        /*0092*/ 	.short	(.L_27 - .L_26)
	.align		4
.L_26:
        /*0094*/ 	.word	index@(.nv.constant0._Z18cuda_kernel_jacobiPh6float3mmii)
        /*0098*/ 	.short	0x0380
        /*009a*/ 	.short	0x0030


	//----- nvinfo : EIATTR_SW_WAR
	.align		4
.L_27:
        /*009c*/ 	.byte	0x04, 0x36
        /*009e*/ 	.short	(.L_29 - .L_28)
.L_28:
        /*00a0*/ 	.word	0x00000008
.L_29:


//--------------------- .nv.callgraph             --------------------------
	.section	.nv.callgraph,"",@"SHT_CUDA_CALLGRAPH"
	.align	4
	.sectionentsize	8
	.align		4
        /*0000*/ 	.word	0x00000000
	.align		4
        /*0004*/ 	.word	0xffffffff
	.align		4
        /*0008*/ 	.word	0x00000000
	.align		4
        /*000c*/ 	.word	0xfffffffe
	.align		4
        /*0010*/ 	.word	0x00000000
	.align		4
        /*0014*/ 	.word	0xfffffffd
	.align		4
        /*0018*/ 	.word	0x00000000
	.align		4
        /*001c*/ 	.word	0xfffffffc


//--------------------- .text._Z18cuda_kernel_jacobiPh6float3mmii --------------------------
	.section	.text._Z18cuda_kernel_jacobiPh6float3mmii,"ax",@progbits
	.align	128
        .global         _Z18cuda_kernel_jacobiPh6float3mmii
        .type           _Z18cuda_kernel_jacobiPh6float3mmii,@function
        .size           _Z18cuda_kernel_jacobiPh6float3mmii,(.L_x_18 - _Z18cuda_kernel_jacobiPh6float3mmii)
        .other          _Z18cuda_kernel_jacobiPh6float3mmii,@"STO_CUDA_ENTRY STV_DEFAULT"
_Z18cuda_kernel_jacobiPh6float3mmii:
.text._Z18cuda_kernel_jacobiPh6float3mmii:
[----:B------:R-:W-:Y:S01]  /*0000*/  LDC R1, c[0x0][0x37c] ;  /* 0x0000df00ff017b82 */ /* 0x000fe20000000800 */
[----:B------:R-:W0:Y:S02]  /*0010*/  LDCU UR4, c[0x0][0x390] ;  /* 0x00007200ff0477ac */ /* 0x000e240008000800 */
[----:B0-----:R-:W-:-:S13]  /*0020*/  FSETP.LT.AND P0, PT, RZ, UR4, PT ;  /* 0x00000004ff007c0b */ /* 0x001fda000bf01000 */
[----:B------:R-:W-:Y:S05]  /*0030*/  @!P0 EXIT ;  /* 0x000000000000894d */ /* 0x000fea0003800000 */
[----:B------:R-:W0:Y:S01]  /*0040*/  S2R R0, SR_TID.Y ;  /* 0x0000000000007919 */ /* 0x000e220000002200 */
[----:B------:R-:W1:Y:S01]  /*0050*/  LDCU UR4, c[0x0][0x360] ;  /* 0x00006c00ff0477ac */ /* 0x000e620008000800 */
[----:B------:R-:W0:Y:S01]  /*0060*/  S2R R5, SR_CTAID.Y ;  /* 0x0000000000057919 */ /* 0x000e220000002600 */
[----:B------:R-:W0:Y:S01]  /*0070*/  LDCU UR5, c[0x0][0x364] ;  /* 0x00006c80ff0577ac */ /* 0x000e220008000800 */
[----:B------:R-:W1:Y:S01]  /*0080*/  S2R R8, SR_TID.X ;  /* 0x0000000000087919 */ /* 0x000e620000002100 */
[----:B------:R-:W2:Y:S01]  /*0090*/  LDCU.64 UR8, c[0x0][0x388] ;  /* 0x00007100ff0877ac */ /* 0x000ea20008000a00 */
[----:B------:R-:W1:Y:S01]  /*00a0*/  S2R R3, SR_CTAID.X ;  /* 0x0000000000037919 */ /* 0x000e620000002500 */
[----:B------:R-:W3:Y:S01]  /*00b0*/  LDCU.64 UR12, c[0x0][0x398] ;  /* 0x00007300ff0c77ac */ /* 0x000ee20008000a00 */
[----:B------:R-:W4:Y:S01]  /*00c0*/  LDCU.64 UR10, c[0x0][0x3a8] ;  /* 0x00007500ff0a77ac */ /* 0x000f220008000a00 */
[----:B------:R-:W0:Y:S01]  /*00d0*/  LDCU.64 UR6, c[0x0][0x358] ;  /* 0x00006b00ff0677ac */ /* 0x000e220008000a00 */
[----:B------:R-:W0:Y:S01]  /*00e0*/  LDCU UR19, c[0x0][0x390] ;  /* 0x00007200ff1377ac */ /* 0x000e220008000800 */
[----:B------:R-:W0:Y:S01]  /*00f0*/  LDCU UR18, c[0x0][0x3ac] ;  /* 0x00007580ff1277ac */ /* 0x000e220008000800 */
[----:B------:R-:W0:Y:S02]  /*0100*/  LDCU.64 UR16, c[0x0][0x398] ;  /* 0x00007300ff1077ac */ /* 0x000e240008000a00 */
[----:B0-----:R-:W-:Y:S01]  /*0110*/  IMAD R0, R5, UR5, R0 ;  /* 0x0000000505007c24 */ /* 0x001fe2000f8e0200 */
[----:B------:R-:W0:Y:S01]  /*0120*/  LDCU.64 UR14, c[0x0][0x380] ;  /* 0x00007000ff0e77ac */ /* 0x000e220008000a00 */
[----:B------:R-:W-:-:S02]  /*0130*/  IMAD.MOV.U32 R5, RZ, RZ, RZ ;  /* 0x000000ffff057224 */ /* 0x000fc400078e00ff */
[C---:B------:R-:W-:Y:S01]  /*0140*/  VIADD R11, R0.reuse, 0x1 ;  /* 0x00000001000b7836 */ /* 0x040fe20000000000 */
[----:B----4-:R-:W-:Y:S01]  /*0150*/  USHF.R.S32.HI UR5, URZ, 0x1f, UR11 ;  /* 0x0000001fff057899 */ /* 0x010fe2000801140b */
[----:B------:R-:W-:Y:S02]  /*0160*/  VIADD R13, R0, 0xffffffff ;  /* 0xffffffff000d7836 */ /* 0x000fe40000000000 */
[----:B-1----:R-:W-:Y:S01]  /*0170*/  IMAD R8, R3, UR4, R8 ;  /* 0x0000000403087c24 */ /* 0x002fe2000f8e0208 */
[----:B------:R-:W-:Y:S01]  /*0180*/  I2FP.F32.U32 R2, R11 ;  /* 0x0000000b00027245 */ /* 0x000fe20000201000 */
[----:B------:R-:W-:Y:S02]  /*0190*/  USHF.R.S32.HI UR4, URZ, 0x1f, UR10 ;  /* 0x0000001fff047899 */ /* 0x000fe4000801140a */
[----:B------:R-:W-:Y:S01]  /*01a0*/  IMAD.SHL.U32 R4, R8, 0x4, RZ ;  /* 0x0000000408047824 */ /* 0x000fe200078e00ff */
[----:B--2---:R-:W-:Y:S01]  /*01b0*/  FSETP.GEU.AND P0, PT, R2, UR9, PT ;  /* 0x0000000902007c0b */ /* 0x004fe2000bf0e000 */
[----:B------:R-:W-:-:S02]  /*01c0*/  VIADD R6, R8, 0x1 ;  /* 0x0000000108067836 */ /* 0x000fc40000000000 */
[----:B---3--:R-:W-:-:S03]  /*01d0*/  IMAD.WIDE.U32 R2, R11, UR12, R4 ;  /* 0x0000000c0b027c25 */ /* 0x008fc6000f8e0004 */
[----:B------:R-:W-:Y:S01]  /*01e0*/  I2FP.F32.S32 R9, R6 ;  /* 0x0000000600097245 */ /* 0x000fe20000201400 */
[----:B------:R-:W-:Y:S01]  /*01f0*/  IMAD.WIDE.U32 R6, R13, UR12, R4 ;  /* 0x0000000c0d067c25 */ /* 0x000fe2000f8e0004 */
[----:B------:R-:W-:Y:S02]  /*0200*/  IADD3 R2, P1, PT, R2, UR10, RZ ;  /* 0x0000000a02027c10 */ /* 0x000fe4000ff3e0ff */
[----:B------:R-:W-:Y:S01]  /*0210*/  FSETP.GEU.OR P0, PT, R9, UR8, P0 ;  /* 0x0000000809007c0b */ /* 0x000fe2000870e400 */
[----:B------:R-:W-:Y:S01]  /*0220*/  IMAD R27, R11, UR13, R3 ;  /* 0x0000000d0b1b7c24 */ /* 0x000fe2000f8e0203 */
[----:B------:R-:W-:Y:S01]  /*0230*/  IADD3 R3, P2, PT, R6, UR10, RZ ;  /* 0x0000000a06037c10 */ /* 0x000fe2000ff5e0ff */
[----:B------:R-:W-:Y:S01]  /*0240*/  IMAD.WIDE.U32 R10, R0, UR12, R4 ;  /* 0x0000000c000a7c25 */ /* 0x000fe2000f8e0004 */
[----:B------:R-:W-:Y:S01]  /*0250*/  ISETP.LT.OR P0, PT, R8, 0x2, P0 ;  /* 0x000000020800780c */ /* 0x000fe20000701670 */
[----:B------:R-:W1:Y:S01]  /*0260*/  LDCU.64 UR8, c[0x0][0x3a0] ;  /* 0x00007400ff0877ac */ /* 0x000e620008000a00 */
[----:B------:R-:W-:Y:S01]  /*0270*/  IADD3.X R27, PT, PT, R27, UR4, RZ, P1, !PT ;  /* 0x000000041b1b7c10 */ /* 0x000fe20008ffe4ff */
[----:B------:R-:W-:Y:S01]  /*0280*/  VIADD R24, R4, 0xfffffffc ;  /* 0xfffffffc04187836 */ /* 0x000fe20000000000 */
[----:B------:R-:W-:Y:S01]  /*0290*/  IADD3 R8, P5, PT, R10, UR10, RZ ;  /* 0x0000000a0a087c10 */ /* 0x000fe2000ffbe0ff */
[----:B------:R-:W-:Y:S01]  /*02a0*/  VIADD R25, R4, 0x4 ;  /* 0x0000000404197836 */ /* 0x000fe20000000000 */
[----:B------:R-:W-:Y:S01]  /*02b0*/  ISETP.LT.U32.OR P0, PT, R0, 0x2, P0 ;  /* 0x000000020000780c */ /* 0x000fe20000701470 */
[----:B------:R-:W-:Y:S01]  /*02c0*/  IMAD R29, R13, UR13, R7 ;  /* 0x0000000d0d1d7c24 */ /* 0x000fe2000f8e0207 */
[----:B------:R-:W-:Y:S01]  /*02d0*/  IADD3 R5, P3, PT, R24, UR10, RZ ;  /* 0x0000000a18057c10 */ /* 0x000fe2000ff7e0ff */
[----:B------:R-:W-:Y:S01]  /*02e0*/  IMAD R4, R0, UR13, R11 ;  /* 0x0000000d00047c24 */ /* 0x000fe2000f8e020b */
[----:B------:R-:W-:Y:S01]  /*02f0*/  IADD3 R6, P4, PT, R25, UR10, RZ ;  /* 0x0000000a19067c10 */ /* 0x000fe2000ff9e0ff */
[----:B------:R-:W-:Y:S01]  /*0300*/  IMAD.MOV.U32 R7, RZ, RZ, RZ ;  /* 0x000000ffff077224 */ /* 0x000fe200078e00ff */
[----:B------:R-:W-:-:S02]  /*0310*/  LEA.HI.X.SX32 R24, R24, UR4, 0x1, P3 ;  /* 0x0000000418187c11 */ /* 0x000fc400098f0eff */
[----:B------:R-:W-:Y:S02]  /*0320*/  LEA.HI.X.SX32 R25, R25, UR4, 0x1, P4 ;  /* 0x0000000419197c11 */ /* 0x000fe4000a0f0eff */
[----:B------:R-:W-:Y:S02]  /*0330*/  IADD3.X R29, PT, PT, R29, UR4, RZ, P2, !PT ;  /* 0x000000041d1d7c10 */ /* 0x000fe400097fe4ff */
[----:B0-----:R-:W-:-:S07]  /*0340*/  IADD3.X R9, PT, PT, R4, UR4, RZ, P5, !PT ;  /* 0x0000000404097c10 */ /* 0x001fce000affe4ff */
.L_x_4:
[----:B------:R-:W-:Y:S04]  /*0350*/  BSSY.RECONVERGENT B2, `(.L_x_0) ;  /* 0x0000042000027945 */ /* 0x000fe80003800200 */
[----:B------:R-:W-:Y:S05]  /*0360*/  @P0 BRA `(.L_x_1) ;  /* 0x0000000400000947 */ /* 0x000fea0003800000 */
[C---:B------:R-:W-:Y:S01]  /*0370*/  VIADD R21, R7.reuse, 0x1 ;  /* 0x0000000107157836 */ /* 0x040fe20000000000 */
[----:B------:R-:W-:-:S04]  /*0380*/  ISETP.GE.U32.AND P1, PT, R7, 0x2, PT ;  /* 0x000000020700780c */ /* 0x000fc80003f26070 */
[----:B------:R-:W-:-:S04]  /*0390*/  I2FP.F32.U32 R12, R21 ;  /* 0x00000015000c7245 */ /* 0x000fc80000201000 */
[----:B------:R-:W-:-:S13]  /*03a0*/  FSETP.GEU.OR P1, PT, R12, UR19, !P1 ;  /* 0x000000130c007c0b */ /* 0x000fda000cf2e400 */
[----:B------:R-:W-:Y:S05]  /*03b0*/  @P1 BRA `(.L_x_1) ;  /* 0x0000000000ec1947 */ /* 0x000fea0003800000 */
[----:B------:R-:W-:Y:S02]  /*03c0*/  VIADD R19, R7, 0xffffffff ;  /* 0xffffffff07137836 */ /* 0x000fe40000000000 */
[----:B-1----:R-:W-:-:S03]  /*03d0*/  IMAD.WIDE.U32 R22, R21, UR8, R8 ;  /* 0x0000000815167c25 */ /* 0x002fc6000f8e0008 */
[----:B------:R-:W-:Y:S01]  /*03e0*/  SHF.R.S32.HI R12, RZ, 0x1f, R19 ;  /* 0x0000001fff0c7819 */ /* 0x000fe20000011413 */
[----:B------:R-:W-:Y:S01]  /*03f0*/  IMAD.WIDE.U32 R16, R19, UR8, R8 ;  /* 0x0000000813107c25 */ /* 0x000fe2000f8e0008 */
[----:B------:R-:W-:-:S03]  /*0400*/  IADD3 R22, P1, PT, R22, UR14, RZ ;  /* 0x0000000e16167c10 */ /* 0x000fc6000ff3e0ff */
[----:B------:R-:W-:Y:S01]  /*0410*/  IMAD R14, R12, UR8, RZ ;  /* 0x000000080c0e7c24 */ /* 0x000fe2000f8e02ff */
[----:B------:R-:W-:Y:S01]  /*0420*/  IADD3 R16, P2, PT, R16, UR14, RZ ;  /* 0x0000000e10107c10 */ /* 0x000fe2000ff5e0ff */
[----:B------:R-:W-:-:S04]  /*0430*/  IMAD.WIDE.U32 R12, R7, UR8, RZ ;  /* 0x00000008070c7c25 */ /* 0x000fc8000f8e00ff */
[----:B------:R-:W-:Y:S02]  /*0440*/  IMAD R18, R21, UR9, R23 ;  /* 0x0000000915127c24 */ /* 0x000fe4000f8e0217 */
[----:B------:R-:W-:Y:S02]  /*0450*/  IMAD R19, R19, UR9, R14 ;  /* 0x0000000913137c24 */ /* 0x000fe4000f8e020e */
[----:B------:R-:W-:Y:S01]  /*0460*/  IMAD R15, R7, UR9, R13 ;  /* 0x00000009070f7c24 */ /* 0x000fe2000f8e020d */
[----:B------:R-:W-:Y:S01]  /*0470*/  IADD3.X R23, PT, PT, R18, UR15, RZ, P1, !PT ;  /* 0x0000000f12177c10 */ /* 0x000fe20008ffe4ff */
[----:B------:R-:W-:Y:S01]  /*0480*/  IMAD.MOV.U32 R14, RZ, RZ, R12 ;  /* 0x000000ffff0e7224 */ /* 0x000fe200078e000c */
[----:B------:R-:W-:-:S03]  /*0490*/  IADD3.X R17, PT, PT, R17, UR15, R19, P2, !PT ;  /* 0x0000000f11117c10 */ /* 0x000fc600097fe413 */
[C---:B------:R-:W-:Y:S01]  /*04a0*/  IMAD.WIDE.U32 R20, R0.reuse, UR16, R14 ;  /* 0x0000001000147c25 */ /* 0x040fe2000f8e000e */
[----:B------:R0:W2:Y:S03]  /*04b0*/  LDG.E.U8 R26, desc[UR6][R22.64] ;  /* 0x00000006161a7981 */ /* 0x0000a6000c1e1100 */
[----:B------:R-:W-:Y:S01]  /*04c0*/  IMAD R21, R0, UR17, R21 ;  /* 0x0000001100157c24 */ /* 0x000fe2000f8e0215 */
[--C-:B------:R-:W-:Y:S01]  /*04d0*/  IADD3 R18, P3, P4, R5, UR14, R20.reuse ;  /* 0x0000000e05127c10 */ /* 0x100fe2000fc7e014 */
[----:B------:R-:W3:Y:S01]  /*04e0*/  LDG.E.U8 R16, desc[UR6][R16.64] ;  /* 0x0000000610107981 */ /* 0x000ee2000c1e1100 */
[----:B------:R-:W-:Y:S02]  /*04f0*/  IADD3 R20, P1, P2, R6, UR14, R20 ;  /* 0x0000000e06147c10 */ /* 0x000fe4000fa3e014 */
[----:B0-----:R-:W-:Y:S02]  /*0500*/  IADD3 R22, P5, P6, R2, UR14, R12 ;  /* 0x0000000e02167c10 */ /* 0x001fe4000febe00c */
[----:B------:R-:W-:-:S02]  /*0510*/  IADD3.X R19, PT, PT, R24, UR15, R21, P3, P4 ;  /* 0x0000000f18137c10 */ /* 0x000fc40009fe8415 */
[----:B------:R-:W-:Y:S02]  /*0520*/  IADD3.X R23, PT, PT, R27, UR15, R15, P5, P6 ;  /* 0x0000000f1b177c10 */ /* 0x000fe4000afec40f */
[----:B------:R-:W-:Y:S01]  /*0530*/  IADD3.X R21, PT, PT, R25, UR15, R21, P1, P2 ;  /* 0x0000000f19157c10 */ /* 0x000fe20008fe4415 */
[----:B------:R0:W2:Y:S04]  /*0540*/  LDG.E.U8 R17, desc[UR6][R18.64] ;  /* 0x0000000612117981 */ /* 0x0000a8000c1e1100 */
[----:B------:R-:W3:Y:S01]  /*0550*/  LDG.E.U8 R28, desc[UR6][R22.64] ;  /* 0x00000006161c7981 */ /* 0x000ee2000c1e1100 */
[----:B0-----:R-:W-:-:S03]  /*0560*/  IADD3 R18, P3, P4, R3, UR14, R12 ;  /* 0x0000000e03127c10 */ /* 0x001fc6000fc7e00c */
[----:B------:R0:W2:Y:S01]  /*0570*/  LDG.E.U8 R22, desc[UR6][R20.64] ;  /* 0x0000000614167981 */ /* 0x0000a2000c1e1100 */
[----:B------:R-:W-:-:S05]  /*0580*/  IADD3.X R19, PT, PT, R29, UR15, R15, P3, P4 ;  /* 0x0000000f1d137c10 */ /* 0x000fca0009fe840f */
[----:B------:R1:W4:Y:S01]  /*0590*/  LDG.E.U8 R18, desc[UR6][R18.64] ;  /* 0x0000000612127981 */ /* 0x000322000c1e1100 */
[----:B0-----:R-:W-:-:S04]  /*05a0*/  IADD3 R20, P1, P2, R10, UR18, R12 ;  /* 0x000000120a147c10 */ /* 0x001fc8000fa3e00c */
[----:B------:R-:W-:Y:S02]  /*05b0*/  IADD3 R20, P3, PT, R20, UR14, RZ ;  /* 0x0000000e14147c10 */ /* 0x000fe4000ff7e0ff */
[----:B------:R-:W-:-:S04]  /*05c0*/  IADD3.X R21, PT, PT, R4, UR5, R15, P1, P2 ;  /* 0x0000000504157c10 */ /* 0x000fc80008fe440f */
[----:B------:R-:W-:-:S05]  /*05d0*/  IADD3.X R21, PT, PT, R21, UR15, RZ, P3, !PT ;  /* 0x0000000f15157c10 */ /* 0x000fca0009ffe4ff */
[----:B------:R-:W5:Y:S01]  /*05e0*/  LDG.E.U8 R23, desc[UR6][R20.64] ;  /* 0x0000000614177981 */ /* 0x000f62000c1e1100 */
[----:B-1----:R-:W-:Y:S01]  /*05f0*/  IMAD.MOV.U32 R19, RZ, RZ, 0x40c00000 ;  /* 0x40c00000ff137424 */ /* 0x002fe200078e00ff */
[----:B------:R-:W-:Y:S01]  /*0600*/  BSSY.RECONVERGENT B1, `(.L_x_2) ;  /* 0x0000012000017945 */ /* 0x000fe20003800200 */
[----:B--2---:R-:W-:-:S04]  /*0610*/  IADD3 R17, PT, PT, R26, R22, R17 ;  /* 0x000000161a117210 */ /* 0x004fc80007ffe011 */
[----:B---3--:R-:W-:-:S05]  /*0620*/  IADD3 R17, PT, PT, R28, R17, R16 ;  /* 0x000000111c117210 */ /* 0x008fca0007ffe010 */
[----:B----4-:R-:W-:-:S05]  /*0630*/  IMAD.IADD R17, R17, 0x1, R18 ;  /* 0x0000000111117824 */ /* 0x010fca00078e0212 */
[----:B------:R-:W-:Y:S01]  /*0640*/  I2FP.F32.U32 R17, R17 ;  /* 0x0000001100117245 */ /* 0x000fe20000201000 */
[----:B------:R-:W-:Y:S01]  /*0650*/  IMAD.MOV.U32 R22, RZ, RZ, 0x3e2aaaab ;  /* 0x3e2aaaabff167424 */ /* 0x000fe200078e00ff */
[----:B-----5:R-:W-:-:S05]  /*0660*/  I2FP.F32.U32 R16, R23 ;  /* 0x0000001700107245 */ /* 0x020fca0000201000 */
[----:B------:R-:W-:Y:S01]  /*0670*/  FADD R16, -R16, R17 ;  /* 0x0000001110107221 */ /* 0x000fe20000000100 */
[----:B------:R-:W-:-:S03]  /*0680*/  FFMA R18, R22, -R19, 1 ;  /* 0x3f80000016127423 */ /* 0x000fc60000000813 */
[----:B------:R-:W0:Y:S01]  /*0690*/  FCHK P1, R16, 6 ;  /* 0x40c0000010007902 */ /* 0x000e220000020000 */
[----:B------:R-:W-:-:S04]  /*06a0*/  FFMA R17, R18, R22, 0.16666667163372039795 ;  /* 0x3e2aaaab12117423 */ /* 0x000fc80000000016 */
[----:B------:R-:W-:-:S04]  /*06b0*/  FFMA R18, R16, R17, RZ ;  /* 0x0000001110127223 */ /* 0x000fc800000000ff */
[----:B------:R-:W-:-:S04]  /*06c0*/  FFMA R19, R18, -6, R16 ;  /* 0xc0c0000012137823 */ /* 0x000fc80000000010 */
[----:B------:R-:W-:Y:S01]  /*06d0*/  FFMA R17, R17, R19, R18 ;  /* 0x0000001311117223 */ /* 0x000fe20000000012 */
[----:B0-----:R-:W-:Y:S06]  /*06e0*/  @!P1 BRA `(.L_x_3) ;  /* 0x00000000000c9947 */ /* 0x001fec0003800000 */
[----:B------:R-:W-:-:S07]  /*06f0*/  MOV R18, 0x710 ;  /* 0x0000071000127802 */ /* 0x000fce0000000f00 */
[----:B------:R-:W-:Y:S05]  /*0700*/  CALL.REL.NOINC `($__internal_0_$__cuda_sm3x_div_rn_noftz_f32_slowpath) ;  /* 0x0000000000307944 */ /* 0x000fea0003c00000 */
[----:B------:R-:W-:-:S07]  /*0710*/  IMAD.MOV.U32 R17, RZ, RZ, R19 ;  /* 0x000000ffff117224 */ /* 0x000fce00078e0013 */
.L_x_3:
[----:B------:R-:W-:Y:S05]  /*0720*/  BSYNC.RECONVERGENT B1 ;  /* 0x0000000000017941 */ /* 0x000fea0003800200 */
.L_x_2:
[----:B------:R-:W0:Y:S01]  /*0730*/  F2I.U32.TRUNC.NTZ R17, R17 ;  /* 0x0000001100117305 */ /* 0x000e22000020f000 */
[----:B------:R-:W-:-:S04]  /*0740*/  IADD3 R12, P1, P2, R8, UR14, R12 ;  /* 0x0000000e080c7c10 */ /* 0x000fc8000fa3e00c */
[----:B------:R-:W-:-:S05]  /*0750*/  IADD3.X R13, PT, PT, R9, UR15, R15, P1, P2 ;  /* 0x0000000f090d7c10 */ /* 0x000fca0008fe440f */
[----:B0-----:R0:W-:Y:S04]  /*0760*/  STG.E.U8 desc[UR6][R12.64], R17 ;  /* 0x000000110c007986 */ /* 0x0011e8000c101106 */
.L_x_1:
[----:B-1----:R-:W-:Y:S05]  /*0770*/  BSYNC.RECONVERGENT B2 ;  /* 0x0000000000027941 */ /* 0x002fea0003800200 */
.L_x_0:
[----:B------:R-:W-:-:S05]  /*0780*/  VIADD R7, R7, 0x1 ;  /* 0x0000000107077836 */ /* 0x000fca0000000000 */
[----:B0-----:R-:W-:-:S04]  /*0790*/  I2FP.F32.U32 R12, R7 ;  /* 0x00000007000c7245 */ /* 0x001fc80000201000 */
[----:B------:R-:W-:-:S13]  /*07a0*/  FSETP.GEU.AND P1, PT, R12, UR19, PT ;  /* 0x000000130c007c0b */ /* 0x000fda000bf2e000 */
[----:B------:R-:W-:Y:S05]  /*07b0*/  @!P1 BRA `(.L_x_4) ;  /* 0xfffffff800e49947 */ /* 0x000fea000383ffff */
[----:B------:R-:W-:Y:S05]  /*07c0*/  EXIT ;  /* 0x000000000000794d */ /* 0x000fea0003800000 */
        .weak           $__internal_0_$__cuda_sm3x_div_rn_noftz_f32_slowpath
        .type           $__internal_0_$__cuda_sm3x_div_rn_noftz_f32_slowpath,@function
        .size           $__internal_0_$__cuda_sm3x_div_rn_noftz_f32_slowpath,(.L_x_18 - $__internal_0_$__cuda_sm3x_div_rn_noftz_f32_slowpath)
$__internal_0_$__cuda_sm3x_div_rn_noftz_f32_slowpath:
[--C-:B------:R-:W-:Y:S01]  /*07d0*/  SHF.R.U32.HI R17, RZ, 0x17, R16.reuse ;  /* 0x00000017ff117819 */ /* 0x100fe20000011610 */
[----:B------:R-:W-:Y:S04]  /*07e0*/  BSSY.RECONVERGENT B0, `(.L_x_5) ;  /* 0x000005c000007945 */ /* 0x000fe80003800200 */
[----:B------:R-:W-:Y:S01]  /*07f0*/  BSSY.RELIABLE B3, `(.L_x_6) ;  /* 0x000001a000037945 */ /* 0x000fe20003800100 */
[----:B------:R-:W-:Y:S01]  /*0800*/  IMAD.MOV.U32 R19, RZ, RZ, R16 ;  /* 0x000000ffff137224 */ /* 0x000fe200078e0010 */
[----:B------:R-:W-:-:S05]  /*0810*/  LOP3.LUT R22, R17, 0xff, RZ, 0xc0, !PT ;  /* 0x000000ff11167812 */ /* 0x000fca00078ec0ff */
[----:B------:R-:W-:-:S05]  /*0820*/  VIADD R21, R22, 0xffffffff ;  /* 0xffffffff16157836 */ /* 0x000fca0000000000 */
[----:B------:R-:W-:-:S13]  /*0830*/  ISETP.GT.U32.OR P1, PT, R21, 0xfd, !PT ;  /* 0x000000fd1500780c */ /* 0x000fda0007f24470 */
[----:B------:R-:W-:Y:S01]  /*0840*/  @!P1 IMAD.MOV.U32 R17, RZ, RZ, RZ ;  /* 0x000000ffff119224 */ /* 0x000fe200078e00ff */
[----:B------:R-:W-:Y:S06]  /*0850*/  @!P1 BRA `(.L_x_7) ;  /* 0x00000000004c9947 */ /* 0x000fec0003800000 */
[----:B------:R-:W-:-:S13]  /*0860*/  FSETP.GTU.FTZ.AND P1, PT, |R16|, +INF , PT ;  /* 0x7f8000001000780b */ /* 0x000fda0003f3c200 */
[----:B------:R-:W-:Y:S05]  /*0870*/  @P1 BREAK.RELIABLE B3 ;  /* 0x0000000000031942 */ /* 0x000fea0003800100 */
[----:B------:R-:W-:Y:S05]  /*0880*/  @P1 BRA `(.L_x_8) ;  /* 0x0000000400401947 */ /* 0x000fea0003800000 */
[----:B------:R-:W-:-:S05]  /*0890*/  IMAD.MOV.U32 R20, RZ, RZ, 0x40c00000 ;  /* 0x40c00000ff147424 */ /* 0x000fca00078e00ff */
[----:B------:R-:W-:-:S13]  /*08a0*/  LOP3.LUT P1, RZ, R20, 0x7fffffff, R19, 0xc8, !PT ;  /* 0x7fffffff14ff7812 */ /* 0x000fda000782c813 */
[----:B------:R-:W-:Y:S05]  /*08b0*/  @!P1 BREAK.RELIABLE B3 ;  /* 0x0000000000039942 */ /* 0x000fea0003800100 */
[----:B------:R-:W-:Y:S05]  /*08c0*/  @!P1 BRA `(.L_x_9) ;  /* 0x0000000400289947 */ /* 0x000fea0003800000 */
[----:B------:R-:W-:-:S13]  /*08d0*/  LOP3.LUT P1, RZ, R19, 0x7fffffff, RZ, 0xc0, !PT ;  /* 0x7fffffff13ff7812 */ /* 0x000fda000782c0ff */
[----:B------:R-:W-:Y:S05]  /*08e0*/  @!P1 BREAK.RELIABLE B3 ;  /* 0x0000000000039942 */ /* 0x000fea0003800100 */
[----:B------:R-:W-:Y:S05]  /*08f0*/  @!P1 BRA `(.L_x_10) ;  /* 0x0000000400149947 */ /* 0x000fea0003800000 */
[----:B------:R-:W-:Y:S02]  /*0900*/  FSETP.NEU.FTZ.AND P2, PT, |R16|, +INF , PT ;  /* 0x7f8000001000780b */ /* 0x000fe40003f5d200 */
[----:B------:R-:W-:-:S04]  /*0910*/  LOP3.LUT P1, RZ, R20, 0x7fffffff, RZ, 0xc0, !PT ;  /* 0x7fffffff14ff7812 */ /* 0x000fc8000782c0ff */
[----:B------:R-:W-:-:S13]  /*0920*/  PLOP3.LUT P1, PT, P2, P1, PT, 0x2f, 0xf2 ;  /* 0x0000000000f2781c */ /* 0x000fda0001722577 */
[----:B------:R-:W-:Y:S05]  /*0930*/  @P1 BREAK.RELIABLE B3 ;  /* 0x0000000000031942 */ /* 0x000fea0003800100 */
[----:B------:R-:W-:Y:S05]  /*0940*/  @P1 BRA `(.L_x_11) ;  /* 0x0000000000f41947 */ /* 0x000fea0003800000 */
[----:B------:R-:W-:-:S13]  /*0950*/  ISETP.GE.AND P1, PT, R21, RZ, PT ;  /* 0x000000ff1500720c */ /* 0x000fda0003f26270 */
[----:B------:R-:W-:Y:S02]  /*0960*/  @P1 IMAD.MOV.U32 R17, RZ, RZ, RZ ;  /* 0x000000ffff111224 */ /* 0x000fe400078e00ff */
[----:B------:R-:W-:Y:S01]  /*0970*/  @!P1 FFMA R19, R16, 1.84467440737095516160e+19, RZ ;  /* 0x5f80000010139823 */ /* 0x000fe200000000ff */
[----:B------:R-:W-:-:S07]  /*0980*/  @!P1 IMAD.MOV.U32 R17, RZ, RZ, -0x40 ;  /* 0xffffffc0ff119424 */ /* 0x000fce00078e00ff */
.L_x_7:
[----:B------:R-:W-:Y:S05]  /*0990*/  BSYNC.RELIABLE B3 ;  /* 0x0000000000037941 */ /* 0x000fea0003800100 */
.L_x_6:
[----:B------:R-:W-:Y:S01]  /*09a0*/  UMOV UR4, 0x40c00000 ;  /* 0x40c0000000047882 */ /* 0x000fe20000000000 */
[----:B------:R-:W-:Y:S01]  /*09b0*/  VIADD R22, R22, 0xffffff81 ;  /* 0xffffff8116167836 */ /* 0x000fe20000000000 */
[----:B------:R-:W-:Y:S01]  /*09c0*/  UIADD3 UR4, UPT, UPT, UR4, -0x1000000, URZ ;  /* 0xff00000004047890 */ /* 0x000fe2000fffe0ff */
[----:B------:R-:W-:Y:S02]  /*09d0*/  BSSY.RECONVERGENT B3, `(.L_x_12) ;  /* 0x0000033000037945 */ /* 0x000fe40003800200 */
[----:B------:R-:W-:Y:S01]  /*09e0*/  IMAD R16, R22, -0x800000, R19 ;  /* 0xff80000016107824 */ /* 0x000fe200078e0213 */
[----:B------:R-:W-:Y:S02]  /*09f0*/  IADD3 R22, PT, PT, R17, -0x2, R22 ;  /* 0xfffffffe11167810 */ /* 0x000fe40007ffe016 */
[----:B------:R-:W-:-:S03]  /*0a00*/  FADD.FTZ R21, -RZ, -UR4 ;  /* 0x80000004ff157e21 */ /* 0x000fc60008010100 */
[----:B------:R-:W0:Y:S02]  /*0a10*/  MUFU.RCP R20, UR4 ;  /* 0x0000000400147d08 */ /* 0x000e240008001000 */
[----:B0-----:R-:W-:-:S04]  /*0a20*/  FFMA R23, R20, R21, 1 ;  /* 0x3f80000014177423 */ /* 0x001fc80000000015 */
[----:B------:R-:W-:-:S04]  /*0a30*/  FFMA R19, R20, R23, R20 ;  /* 0x0000001714137223 */ /* 0x000fc80000000014 */
[----:B------:R-:W-:-:S04]  /*0a40*/  FFMA R20, R16, R19, RZ ;  /* 0x0000001310147223 */ /* 0x000fc800000000ff */
[----:B------:R-:W-:-:S04]  /*0a50*/  FFMA R23, R21, R20, R16 ;  /* 0x0000001415177223 */ /* 0x000fc80000000010 */
[----:B------:R-:W-:-:S04]  /*0a60*/  FFMA R20, R19, R23, R20 ;  /* 0x0000001713147223 */ /* 0x000fc80000000014 */
[----:B------:R-:W-:-:S04]  /*0a70*/  FFMA R21, R21, R20, R16 ;  /* 0x0000001415157223 */ /* 0x000fc80000000010 */
[----:B------:R-:W-:-:S05]  /*0a80*/  FFMA R16, R19, R21, R20 ;  /* 0x0000001513107223 */ /* 0x000fca0000000014 */
[----:B------:R-:W-:-:S04]  /*0a90*/  SHF.R.U32.HI R23, RZ, 0x17, R16 ;  /* 0x00000017ff177819 */ /* 0x000fc80000011610 */
[----:B------:R-:W-:-:S05]  /*0aa0*/  LOP3.LUT R17, R23, 0xff, RZ, 0xc0, !PT ;  /* 0x000000ff17117812 */ /* 0x000fca00078ec0ff */
[----:B------:R-:W-:-:S04]  /*0ab0*/  IMAD.IADD R17, R17, 0x1, R22 ;  /* 0x0000000111117824 */ /* 0x000fc800078e0216 */
[----:B------:R-:W-:-:S05]  /*0ac0*/  VIADD R23, R17, 0xffffffff ;  /* 0xffffffff11177836 */ /* 0x000fca0000000000 */
[----:B------:R-:W-:-:S13]  /*0ad0*/  ISETP.GE.U32.AND P1, PT, R23, 0xfe, PT ;  /* 0x000000fe1700780c */ /* 0x000fda0003f26070 */
[----:B------:R-:W-:Y:S05]  /*0ae0*/  @!P1 BRA `(.L_x_13) ;  /* 0x0000000000809947 */ /* 0x000fea0003800000 */
[----:B------:R-:W-:-:S13]  /*0af0*/  ISETP.GT.AND P1, PT, R17, 0xfe, PT ;  /* 0x000000fe1100780c */ /* 0x000fda0003f24270 */
[----:B------:R-:W-:Y:S05]  /*0b00*/  @P1 BRA `(.L_x_14) ;  /* 0x00000000006c1947 */ /* 0x000fea0003800000 */
[----:B------:R-:W-:-:S13]  /*0b10*/  ISETP.GE.AND P1, PT, R17, 0x1, PT ;  /* 0x000000011100780c */ /* 0x000fda0003f26270 */
[----:B------:R-:W-:Y:S05]  /*0b20*/  @P1 BRA `(.L_x_15) ;  /* 0x0000000000741947 */ /* 0x000fea0003800000 */
[----:B------:R-:W-:Y:S02]  /*0b30*/  ISETP.GE.AND P1, PT, R17, -0x18, PT ;  /* 0xffffffe81100780c */ /* 0x000fe40003f26270 */
[----:B------:R-:W-:-:S11]  /*0b40*/  LOP3.LUT R16, R16, 0x80000000, RZ, 0xc0, !PT ;  /* 0x8000000010107812 */ /* 0x000fd600078ec0ff */
[----:B------:R-:W-:Y:S05]  /*0b50*/  @!P1 BRA `(.L_x_15) ;  /* 0x0000000000689947 */ /* 0x000fea0003800000 */
[-CC-:B------:R-:W-:Y:S01]  /*0b60*/  FFMA.RZ R22, R19, R21.reuse, R20.reuse ;  /* 0x0000001513167223 */ /* 0x180fe2000000c014 */
[C---:B------:R-:W-:Y:S02]  /*0b70*/  ISETP.NE.AND P3, PT, R17.reuse, RZ, PT ;  /* 0x000000ff1100720c */ /* 0x040fe40003f65270 */
[----:B------:R-:W-:Y:S02]  /*0b80*/  ISETP.NE.AND P2, PT, R17, RZ, PT ;  /* 0x000000ff1100720c */ /* 0x000fe40003f45270 */
[----:B------:R-:W-:Y:S01]  /*0b90*/  LOP3.LUT R23, R22, 0x7fffff, RZ, 0xc0, !PT ;  /* 0x007fffff16177812 */ /* 0x000fe200078ec0ff */
[CCC-:B------:R-:W-:Y:S01]  /*0ba0*/  FFMA.RP R22, R19.reuse, R21.reuse, R20.reuse ;  /* 0x0000001513167223 */ /* 0x1c0fe20000008014 */
[----:B------:R-:W-:Y:S01]  /*0bb0*/  FFMA.RM R19, R19, R21, R20 ;  /* 0x0000001513137223 */ /* 0x000fe20000004014 */
[----:B------:R-:W-:Y:S01]  /*0bc0*/  VIADD R20, R17, 0x20 ;  /* 0x0000002011147836 */ /* 0x000fe20000000000 */
[----:B------:R-:W-:Y:S01]  /*0bd0*/  LOP3.LUT R23, R23, 0x800000, RZ, 0xfc, !PT ;  /* 0x0080000017177812 */ /* 0x000fe200078efcff */
[----:B------:R-:W-:-:S02]  /*0be0*/  IMAD.MOV R17, RZ, RZ, -R17 ;  /* 0x000000ffff117224 */ /* 0x000fc400078e0a11 */
[----:B------:R-:W-:Y:S02]  /*0bf0*/  FSETP.NEU.FTZ.AND P1, PT, R22, R19, PT ;  /* 0x000000131600720b */ /* 0x000fe40003f3d000 */
[----:B------:R-:W-:Y:S02]  /*0c00*/  SHF.L.U32 R20, R23, R20, RZ ;  /* 0x0000001417147219 */ /* 0x000fe400000006ff */
[----:B------:R-:W-:Y:S02]  /*0c10*/  SEL R22, R17, RZ, P3 ;  /* 0x000000ff11167207 */ /* 0x000fe40001800000 */
[----:B------:R-:W-:Y:S02]  /*0c20*/  ISETP.NE.AND P2, PT, R20, RZ, P2 ;  /* 0x000000ff1400720c */ /* 0x000fe40001745270 */
[----:B------:R-:W-:Y:S02]  /*0c30*/  SHF.R.U32.HI R22, RZ, R22, R23 ;  /* 0x00000016ff167219 */ /* 0x000fe40000011617 */
[----:B------:R-:W-:-:S02]  /*0c40*/  PLOP3.LUT P1, PT, P1, P2, PT, 0xf8, 0x8f ;  /* 0x00000000008f781c */ /* 0x000fc40000f25f70 */
[----:B------:R-:W-:Y:S02]  /*0c50*/  SHF.R.U32.HI R20, RZ, 0x1, R22 ;  /* 0x00000001ff147819 */ /* 0x000fe40000011616 */
[----:B------:R-:W-:-:S04]  /*0c60*/  SEL R17, RZ, 0x1, !P1 ;  /* 0x00000001ff117807 */ /* 0x000fc80004800000 */
[----:B------:R-:W-:-:S04]  /*0c70*/  LOP3.LUT R17, R17, 0x1, R20, 0xf8, !PT ;  /* 0x0000000111117812 */ /* 0x000fc800078ef814 */
[----:B------:R-:W-:-:S05]  /*0c80*/  LOP3.LUT R17, R17, R22, RZ, 0xc0, !PT ;  /* 0x0000001611117212 */ /* 0x000fca00078ec0ff */
[----:B------:R-:W-:-:S05]  /*0c90*/  IMAD.IADD R17, R20, 0x1, R17 ;  /* 0x0000000114117824 */ /* 0x000fca00078e0211 */
[----:B------:R-:W-:Y:S01]  /*0ca0*/  LOP3.LUT R16, R17, R16, RZ, 0xfc, !PT ;  /* 0x0000001011107212 */ /* 0x000fe200078efcff */
[----:B------:R-:W-:Y:S06]  /*0cb0*/  BRA `(.L_x_15) ;  /* 0x0000000000107947 */ /* 0x000fec0003800000 */
.L_x_14:
[----:B------:R-:W-:-:S04]  /*0cc0*/  LOP3.LUT R16, R16, 0x80000000, RZ, 0xc0, !PT ;  /* 0x8000000010107812 */ /* 0x000fc800078ec0ff */
[----:B------:R-:W-:Y:S01]  /*0cd0*/  LOP3.LUT R16, R16, 0x7f800000, RZ, 0xfc, !PT ;  /* 0x7f80000010107812 */ /* 0x000fe200078efcff */
[----:B------:R-:W-:Y:S06]  /*0ce0*/  BRA `(.L_x_15) ;  /* 0x0000000000047947 */ /* 0x000fec0003800000 */
.L_x_13:
[----:B------:R-:W-:-:S07]  /*0cf0*/  IMAD R16, R22, 0x800000, R16 ;  /* 0x0080000016107824 */ /* 0x000fce00078e0210 */
.L_x_15:
[----:B------:R-:W-:Y:S05]  /*0d00*/  BSYNC.RECONVERGENT B3 ;  /* 0x0000000000037941 */ /* 0x000fea0003800200 */
.L_x_12:
[----:B------:R-:W-:Y:S05]  /*0d10*/  BRA `(.L_x_16) ;  /* 0x0000000000207947 */ /* 0x000fea0003800000 */
.L_x_11:
[----:B------:R-:W-:-:S04]  /*0d20*/  LOP3.LUT R16, R20, 0x80000000, R19, 0x48, !PT ;  /* 0x8000000014107812 */ /* 0x000fc800078e4813 */
[----:B------:R-:W-:Y:S01]  /*0d30*/  LOP3.LUT R16, R16, 0x7f800000, RZ, 0xfc, !PT ;  /* 0x7f80000010107812 */ /* 0x000fe200078efcff */
[----:B------:R-:W-:Y:S06]  /*0d40*/  BRA `(.L_x_16) ;  /* 0x0000000000147947 */ /* 0x000fec0003800000 */
.L_x_10:
[----:B------:R-:W-:Y:S01]  /*0d50*/  LOP3.LUT R16, R20, 0x80000000, R19, 0x48, !PT ;  /* 0x8000000014107812 */ /* 0x000fe200078e4813 */
[----:B------:R-:W-:Y:S06]  /*0d60*/  BRA `(.L_x_16) ;  /* 0x00000000000c7947 */ /* 0x000fec0003800000 */
.L_x_9:
[----:B------:R-:W0:Y:S01]  /*0d70*/  MUFU.RSQ R16, -QNAN ;  /* 0xffc0000000107908 */ /* 0x000e220000001400 */
[----:B------:R-:W-:Y:S05]  /*0d80*/  BRA `(.L_x_16) ;  /* 0x0000000000047947 */ /* 0x000fea0003800000 */
.L_x_8:
[----:B------:R-:W-:-:S07]  /*0d90*/  FADD.FTZ R16, R16, 6 ;  /* 0x40c0000010107421 */ /* 0x000fce0000010000 */
.L_x_16:
[----:B------:R-:W-:Y:S05]  /*0da0*/  BSYNC.RECONVERGENT B0 ;  /* 0x0000000000007941 */ /* 0x000fea0003800200 */
.L_x_5:
[----:B0-----:R-:W-:Y:S02]  /*0db0*/  IMAD.MOV.U32 R19, RZ, RZ, R16 ;  /* 0x000000ffff137224 */ /* 0x001fe400078e0010 */
[----:B------:R-:W-:Y:S02]  /*0dc0*/  IMAD.MOV.U32 R16, RZ, RZ, R18 ;  /* 0x000000ffff107224 */ /* 0x000fe400078e0012 */
[----:B------:R-:W-:-:S04]  /*0dd0*/  IMAD.MOV.U32 R17, RZ, RZ, 0x0 ;  /* 0x00000000ff117424 */ /* 0x000fc800078e00ff */
[----:B------:R-:W-:Y:S05]  /*0de0*/  RET.REL.NODEC R16 `(_Z18cuda_kernel_jacobiPh6float3mmii) ;  /* 0xfffffff010847950 */ /* 0x000fea0003c3ffff */
.L_x_17:
[----:B------:R-:W-:-:S00]  /*0df0*/  BRA `(.L_x_17) ;  /* 0xfffffffc00fc7947 */ /* 0x000fc0000383ffff */
[----:B------:R-:W-:-:S00]  /*0e00*/  NOP ;  /* 0x0000000000007918 */ /* 0x000fc00000000000 */
[----:B------:R-:W-:-:S00]  /*0e10*/  NOP ;  /* 0x0000000000007918 */ /* 0x000fc00000000000 */
[----:B------:R-:W-:-:S00]  /*0e20*/  NOP ;  /* 0x0000000000007918 */ /* 0x000fc00000000000 */
[----:B------:R-:W-:-:S00]  /*0e30*/  NOP ;  /* 0x0000000000007918 */ /* 0x000fc00000000000 */
[----:B------:R-:W-:-:S00]  /*0e40*/  NOP ;  /* 0x0000000000007918 */ /* 0x000fc00000000000 */
[----:B------:R-:W-:-:S00]  /*0e50*/  NOP ;  /* 0x0000000000007918 */ /* 0x000fc00000000000 */
[----:B------:R-:W-:-:S00]  /*0e60*/  NOP ;  /* 0x0000000000007918 */ /* 0x000fc00000000000 */
[----:B------:R-:W-:-:S00]  /*0e70*/  NOP ;  /* 0x0000000000007918 */ /* 0x000fc00000000000 */
.L_x_18:


//--------------------- .nv.shared.reserved.0     --------------------------
	.section	.nv.shared.reserved.0,"aw",@nobits
	.weak		__nv_reservedSMEM_offset_0_alias
	.size		__nv_reservedSMEM_offset_0_alias, 0, 64
	.other		__nv_reservedSMEM_offset_0_alias,@"STO_CUDA_RESERVED_SHARED STV_DEFAULT"
__nv_reservedSMEM_offset_0_alias:
	.zero		0
	.zero		64


//--------------------- .nv.constant0._Z18cuda_kernel_jacobiPh6float3mmii --------------------------
	.section	.nv.constant0._Z18cuda_kernel_jacobiPh6float3mmii,"a",@progbits
	.sectionflags	@""
	.align	4
.nv.constant0._Z18cuda_kernel_jacobiPh6float3mmii:
	.zero		944


//--------------------- SYMBOLS --------------------------

	.type		.nv.reservedSmem.offset0,@object
	.size		.nv.reservedSmem.offset0,0x4
